	.headerflags	@"EF_CUDA_TEXMODE_UNIFIED EF_CUDA_64BIT_ADDRESS EF_CUDA_ACCELERATORS EF_CUDA_SM90 EF_CUDA_VIRTUAL_SM(EF_CUDA_SM90)"
	.elftype	@"ET_EXEC"


//--------------------- .nv.info                  --------------------------
	.section	.nv.info,"",@"SHT_CUDA_INFO"
	.align	4


	//----- nvinfo : EIATTR_REGCOUNT
	.align		4
        /*0000*/ 	.byte	0x04, 0x2f
        /*0002*/ 	.short	(.L_3 - .L_2)
	.align		4
.L_2:
        /*0004*/ 	.word	index@(triton_poi_fused__native_batch_norm_legit_no_training_relu_7)
        /*0008*/ 	.word	0x00000020


	//----- nvinfo : EIATTR_MIN_STACK_SIZE
	.align		4
.L_3:
        /*000c*/ 	.byte	0x04, 0x12
        /*000e*/ 	.short	(.L_5 - .L_4)
	.align		4
.L_4:
        /*0010*/ 	.word	index@(triton_poi_fused__native_batch_norm_legit_no_training_relu_7)
        /*0014*/ 	.word	0x00000000


	//----- nvinfo : EIATTR_FRAME_SIZE
	.align		4
.L_5:
        /*0018*/ 	.byte	0x04, 0x11
        /*001a*/ 	.short	(.L_7 - .L_6)
	.align		4
.L_6:
        /*001c*/ 	.word	index@(triton_poi_fused__native_batch_norm_legit_no_training_relu_7)
        /*0020*/ 	.word	0x00000000


	//----- nvinfo : EIATTR_MIN_STACK_SIZE
	.align		4
.L_7:
        /*0024*/ 	.byte	0x04, 0x12
        /*0026*/ 	.short	(.L_9 - .L_8)
	.align		4
.L_8:
        /*0028*/ 	.word	index@(triton_poi_fused__native_batch_norm_legit_no_training_relu_7)
        /*002c*/ 	.word	0x00000000
.L_9:


//--------------------- .nv.info.triton_poi_fused__native_batch_norm_legit_no_training_relu_7 --------------------------
	.section	.nv.info.triton_poi_fused__native_batch_norm_legit_no_training_relu_7,"",@"SHT_CUDA_INFO"
	.sectionflags	@""
	.align	4


	//----- nvinfo : EIATTR_CUDA_API_VERSION
	.align		4
        /*0000*/ 	.byte	0x04, 0x37
        /*0002*/ 	.short	(.L_11 - .L_10)
.L_10:
        /*0004*/ 	.word	0x0000007c


	//----- nvinfo : EIATTR_KPARAM_INFO
	.align		4
.L_11:
        /*0008*/ 	.byte	0x04, 0x17
        /*000a*/ 	.short	(.L_13 - .L_12)
.L_12:
        /*000c*/ 	.word	0x00000000
        /*0010*/ 	.short	0x0007
        /*0012*/ 	.short	0x0034
        /*0014*/ 	.byte	0x00, 0xf0, 0x11, 0x00


	//----- nvinfo : EIATTR_KPARAM_INFO
	.align		4
.L_13:
        /*0018*/ 	.byte	0x04, 0x17
        /*001a*/ 	.short	(.L_15 - .L_14)
.L_14:
        /*001c*/ 	.word	0x00000000
        /*0020*/ 	.short	0x0006
        /*0022*/ 	.short	0x0030
        /*0024*/ 	.byte	0x00, 0xf0, 0x11, 0x00


	//----- nvinfo : EIATTR_KPARAM_INFO
	.align		4
.L_15:
        /*0028*/ 	.byte	0x04, 0x17
        /*002a*/ 	.short	(.L_17 - .L_16)
.L_16:
        /*002c*/ 	.word	0x00000000
        /*0030*/ 	.short	0x0005
        /*0032*/ 	.short	0x0028
        /*0034*/ 	.byte	0x00, 0xf4, 0x21, 0x00


	//----- nvinfo : EIATTR_KPARAM_INFO
	.align		4
.L_17:
        /*0038*/ 	.byte	0x04, 0x17
        /*003a*/ 	.short	(.L_19 - .L_18)
.L_18:
        /*003c*/ 	.word	0x00000000
        /*0040*/ 	.short	0x0004
        /*0042*/ 	.short	0x0020
        /*0044*/ 	.byte	0x00, 0xf4, 0x21, 0x00


	//----- nvinfo : EIATTR_KPARAM_INFO
	.align		4
.L_19:
        /*0048*/ 	.byte	0x04, 0x17
        /*004a*/ 	.short	(.L_21 - .L_20)
.L_20:
        /*004c*/ 	.word	0x00000000
        /*0050*/ 	.short	0x0003
        /*0052*/ 	.short	0x0018
        /*0054*/ 	.byte	0x00, 0xf4, 0x21, 0x00


	//----- nvinfo : EIATTR_KPARAM_INFO
	.align		4
.L_21:
        /*0058*/ 	.byte	0x04, 0x17
        /*005a*/ 	.short	(.L_23 - .L_22)
.L_22:
        /*005c*/ 	.word	0x00000000
        /*0060*/ 	.short	0x0002
        /*0062*/ 	.short	0x0010
        /*0064*/ 	.byte	0x00, 0xf4, 0x21, 0x00


	//----- nvinfo : EIATTR_KPARAM_INFO
	.align		4
.L_23:
        /*0068*/ 	.byte	0x04, 0x17
        /*006a*/ 	.short	(.L_25 - .L_24)
.L_24:
        /*006c*/ 	.word	0x00000000
        /*0070*/ 	.short	0x0001
        /*0072*/ 	.short	0x0008
        /*0074*/ 	.byte	0x00, 0xf4, 0x21, 0x00


	//----- nvinfo : EIATTR_KPARAM_INFO
	.align		4
.L_25:
        /*0078*/ 	.byte	0x04, 0x17
        /*007a*/ 	.short	(.L_27 - .L_26)
.L_26:
        /*007c*/ 	.word	0x00000000
        /*0080*/ 	.short	0x0000
        /*0082*/ 	.short	0x0000
        /*0084*/ 	.byte	0x00, 0xf4, 0x21, 0x00


	//----- nvinfo : EIATTR_SPARSE_MMA_MASK
	.align		4
.L_27:
        /*0088*/ 	.byte	0x03, 0x50
        /*008a*/ 	.short	0x0000


	//----- nvinfo : EIATTR_MAXREG_COUNT
	.align		4
        /*008c*/ 	.byte	0x03, 0x1b
        /*008e*/ 	.short	0x00ff


	//----- nvinfo : EIATTR_EXIT_INSTR_OFFSETS
	.align		4
        /*0090*/ 	.byte	0x04, 0x1c
        /*0092*/ 	.short	(.L_29 - .L_28)


	//   ....[0]....
.L_28:
        /*0094*/ 	.word	0x000009e0


	//   ....[1]....
        /*0098*/ 	.word	0x00000a00


	//----- nvinfo : EIATTR_REQNTID
	.align		4
.L_29:
        /*009c*/ 	.byte	0x04, 0x10
        /*009e*/ 	.short	(.L_31 - .L_30)
.L_30:
        /*00a0*/ 	.word	0x00000080
        /*00a4*/ 	.word	0x00000001
        /*00a8*/ 	.word	0x00000001


	//----- nvinfo : EIATTR_CBANK_PARAM_SIZE
	.align		4
.L_31:
        /*00ac*/ 	.byte	0x03, 0x19
        /*00ae*/ 	.short	0x0038


	//----- nvinfo : EIATTR_PARAM_CBANK
	.align		4
        /*00b0*/ 	.byte	0x04, 0x0a
        /*00b2*/ 	.short	(.L_33 - .L_32)
	.align		4
.L_32:
        /*00b4*/ 	.word	index@(.nv.constant0.triton_poi_fused__native_batch_norm_legit_no_training_relu_7)
        /*00b8*/ 	.short	0x0210
        /*00ba*/ 	.short	0x0038


	//----- nvinfo : EIATTR_SW_WAR
	.align		4
.L_33:
        /*00bc*/ 	.byte	0x04, 0x36
        /*00be*/ 	.short	(.L_35 - .L_34)
.L_34:
        /*00c0*/ 	.word	0x00000008
.L_35:


//--------------------- .nv.callgraph             --------------------------
	.section	.nv.callgraph,"",@"SHT_CUDA_CALLGRAPH"
	.align	4
	.sectionentsize	8
	.align		4
        /*0000*/ 	.word	0x00000000
	.align		4
        /*0004*/ 	.word	0xffffffff
	.align		4
        /*0008*/ 	.word	0x00000000
	.align		4
        /*000c*/ 	.word	0xfffffffe
	.align		4
        /*0010*/ 	.word	0x00000000
	.align		4
        /*0014*/ 	.word	0xfffffffd
	.align		4
        /*0018*/ 	.word	0x00000000
	.align		4
        /*001c*/ 	.word	0xfffffffc


//--------------------- .nv.constant4             --------------------------
	.section	.nv.constant4,"a",@progbits
	.align	8
	.align		8
.nv.constant4:
        /*0000*/ 	.dword	_$_str
	.align		8
        /*0008*/ 	.dword	_$_str_$_2


//--------------------- .text.triton_poi_fused__native_batch_norm_legit_no_training_relu_7 --------------------------
	.section	.text.triton_poi_fused__native_batch_norm_legit_no_training_relu_7,"ax",@progbits
	.align	128
        .global         triton_poi_fused__native_batch_norm_legit_no_training_relu_7
        .type           triton_poi_fused__native_batch_norm_legit_no_training_relu_7,@function
        .size           triton_poi_fused__native_batch_norm_legit_no_training_relu_7,(.L_x_1 - triton_poi_fused__native_batch_norm_legit_no_training_relu_7)
        .other          triton_poi_fused__native_batch_norm_legit_no_training_relu_7,@"STO_CUDA_ENTRY STV_DEFAULT"
triton_poi_fused__native_batch_norm_legit_no_training_relu_7:
.text.triton_poi_fused__native_batch_norm_legit_no_training_relu_7:
[----:B------:R-:W0:Y:S01]  /*0000*/  LDC R1, c[0x0][0x28] ;  /* 0x00000a00ff017b82 */ /* 0x000e220000000800 */
[----:B------:R-:W1:Y:S07]  /*0010*/  S2R R7, SR_CTAID.Y ;  /* 0x0000000000077919 */ /* 0x000e6e0000002600 */
[----:B------:R-:W2:Y:S01]  /*0020*/  LDC.64 R4, c[0x0][0x220] ;  /* 0x00008800ff047b82 */ /* 0x000ea20000000a00 */
[----:B------:R-:W-:Y:S01]  /*0030*/  HFMA2.MMA R0, -RZ, RZ, 0, 0 ;  /* 0x00000000ff007435 */ /* 0x000fe200000001ff */
[----:B------:R-:W-:Y:S01]  /*0040*/  ULDC.64 UR4, c[0x0][0x208] ;  /* 0x0000820000047ab9 */ /* 0x000fe20000000a00 */
[----:B------:R-:W3:Y:S05]  /*0050*/  S2R R6, SR_TID.X ;  /* 0x0000000000067919 */ /* 0x000eea0000002100 */
[----:B------:R-:W4:Y:S08]  /*0060*/  LDC.64 R14, c[0x0][0x218] ;  /* 0x00008600ff0e7b82 */ /* 0x000f300000000a00 */
[----:B------:R-:W5:Y:S08]  /*0070*/  LDC.64 R16, c[0x0][0x210] ;  /* 0x00008400ff107b82 */ /* 0x000f700000000a00 */
[----:B------:R-:W5:Y:S01]  /*0080*/  LDC.64 R8, c[0x0][0x228] ;  /* 0x00008a00ff087b82 */ /* 0x000f620000000a00 */
[C---:B-1----:R-:W-:Y:S01]  /*0090*/  IMAD.HI R28, R7.reuse, 0x2aaaaaab, RZ ;  /* 0x2aaaaaab071c7827 */ /* 0x042fe200078e02ff */
[----:B------:R-:W-:-:S04]  /*00a0*/  ISETP.GE.AND P0, PT, R7, 0x600, PT ;  /* 0x000006000700780c */ /* 0x000fc80003f06270 */
[----:B------:R-:W-:-:S04]  /*00b0*/  SHF.R.U32.HI R3, RZ, 0x1f, R28 ;  /* 0x0000001fff037819 */ /* 0x000fc8000001161c */
[----:B------:R-:W-:-:S05]  /*00c0*/  LEA.HI.SX32 R28, R28, R3, 0x1a ;  /* 0x000000031c1c7211 */ /* 0x000fca00078fd2ff */
[----:B------:R-:W-:-:S04]  /*00d0*/  IMAD R7, R28, -0x180, R7 ;  /* 0xfffffe801c077824 */ /* 0x000fc800078e0207 */
[C---:B--2---:R-:W-:Y:S01]  /*00e0*/  IMAD.WIDE R4, R7.reuse, 0x4, R4 ;  /* 0x0000000407047825 */ /* 0x044fe200078e0204 */
[----:B------:R-:W1:Y:S04]  /*00f0*/  S2R R3, SR_CTAID.X ;  /* 0x0000000000037919 */ /* 0x000e680000002500 */
[----:B------:R2:W5:Y:S01]  /*0100*/  @!P0 LDG.E.EL R0, desc[UR4][R4.64] ;  /* 0x0000000404008981 */ /* 0x000562000c2e1900 */
[----:B---3--:R-:W-:Y:S01]  /*0110*/  LOP3.LUT R6, R6, 0x7f, RZ, 0xc0, !PT ;  /* 0x0000007f06067812 */ /* 0x008fe200078ec0ff */
[----:B------:R-:W-:Y:S01]  /*0120*/  IMAD R27, R28, 0x5a180, R7 ;  /* 0x0005a1801c1b7824 */ /* 0x000fe200078e0207 */
[----:B------:R-:W-:Y:S01]  /*0130*/  MOV R10, RZ ;  /* 0x000000ff000a7202 */ /* 0x000fe20000000f00 */
[----:B------:R-:W-:Y:S02]  /*0140*/  IMAD.MOV.U32 R23, RZ, RZ, RZ ;  /* 0x000000ffff177224 */ /* 0x000fe400078e00ff */
[----:B----4-:R-:W-:Y:S01]  /*0150*/  IMAD.WIDE R14, R7, 0x4, R14 ;  /* 0x00000004070e7825 */ /* 0x010fe200078e020e */
[----:B--2---:R-:W-:-:S04]  /*0160*/  HFMA2.MMA R4, -RZ, RZ, 0, 0 ;  /* 0x00000000ff047435 */ /* 0x004fc800000001ff */
[----:B------:R-:W2:Y:S01]  /*0170*/  @!P0 LDG.E.EL R23, desc[UR4][R14.64] ;  /* 0x000000040e178981 */ /* 0x000ea2000c2e1900 */
[----:B-1----:R-:W-:Y:S02]  /*0180*/  LEA R6, R3, R6, 0xa ;  /* 0x0000000603067211 */ /* 0x002fe400078e50ff */
[----:B------:R-:W1:Y:S02]  /*0190*/  LDC.64 R2, c[0x0][0x230] ;  /* 0x00008c00ff027b82 */ /* 0x000e640000000a00 */
[----:B------:R-:W-:Y:S01]  /*01a0*/  IADD3 R24, R6, 0x80, RZ ;  /* 0x0000008006187810 */ /* 0x000fe20007ffe0ff */
[C---:B------:R-:W-:Y:S01]  /*01b0*/  IMAD R27, R6.reuse, 0x180, R27 ;  /* 0x00000180061b7824 */ /* 0x040fe200078e021b */
[----:B------:R-:W-:Y:S02]  /*01c0*/  ISETP.LT.AND P1, PT, R6, 0x3c1, !P0 ;  /* 0x000003c10600780c */ /* 0x000fe40004721270 */
[----:B------:R-:W-:Y:S01]  /*01d0*/  ISETP.LT.AND P6, PT, R24, 0x3c1, !P0 ;  /* 0x000003c11800780c */ /* 0x000fe200047c1270 */
[----:B-----5:R-:W-:Y:S01]  /*01e0*/  IMAD.WIDE R20, R27, 0x4, R16 ;  /* 0x000000041b147825 */ /* 0x020fe200078e0210 */
[----:B------:R-:W-:-:S02]  /*01f0*/  IADD3 R13, R27, 0xc000, RZ ;  /* 0x0000c0001b0d7810 */ /* 0x000fc40007ffe0ff */
[----:B------:R-:W-:-:S03]  /*0200*/  P2R R5, PR, RZ, 0x2 ;  /* 0x00000002ff057803 */ /* 0x000fc60000000000 */
[----:B------:R-:W-:Y:S01]  /*0210*/  IMAD.WIDE R12, R13, 0x4, R16 ;  /* 0x000000040d0c7825 */ /* 0x000fe200078e0210 */
[----:B------:R-:W-:-:S03]  /*0220*/  P2R R25, PR, RZ, 0x40 ;  /* 0x00000040ff197803 */ /* 0x000fc60000000000 */
[----:B------:R-:W2:Y:S01]  /*0230*/  @P1 LDG.E.EL R4, desc[UR4][R20.64] ;  /* 0x0000000414041981 */ /* 0x000ea2000c2e1900 */
[----:B------:R-:W-:-:S03]  /*0240*/  IMAD.MOV.U32 R18, RZ, RZ, RZ ;  /* 0x000000ffff127224 */ /* 0x000fc600078e00ff */
[----:B------:R3:W4:Y:S01]  /*0250*/  @P6 LDG.E.EL R10, desc[UR4][R12.64] ;  /* 0x000000040c0a6981 */ /* 0x000722000c2e1900 */
[----:B------:R-:W-:Y:S02]  /*0260*/  ISETP.NE.AND P6, PT, R5, RZ, PT ;  /* 0x000000ff0500720c */ /* 0x000fe40003fc5270 */
[----:B------:R-:W-:Y:S01]  /*0270*/  MOV R5, RZ ;  /* 0x000000ff00057202 */ /* 0x000fe20000000f00 */
[----:B-1----:R-:W-:-:S05]  /*0280*/  IMAD.WIDE R2, R7, 0x4, R2 ;  /* 0x0000000407027825 */ /* 0x002fca00078e0202 */
[----:B------:R-:W5:Y:S01]  /*0290*/  @!P0 LDG.E.EL R5, desc[UR4][R2.64] ;  /* 0x0000000402058981 */ /* 0x000f62000c2e1900 */
[----:B0--3--:R-:W-:-:S05]  /*02a0*/  IMAD.WIDE R12, R7, 0x4, R8 ;  /* 0x00000004070c7825 */ /* 0x009fca00078e0208 */
[----:B------:R0:W5:Y:S01]  /*02b0*/  @!P0 LDG.E.EL R18, desc[UR4][R12.64] ;  /* 0x000000040c128981 */ /* 0x000162000c2e1900 */
[----:B------:R-:W-:Y:S01]  /*02c0*/  HFMA2.MMA R11, -RZ, RZ, 1.625, 0 ;  /* 0x3e800000ff0b7435 */ /* 0x000fe200000001ff */
[----:B------:R-:W-:-:S04]  /*02d0*/  IADD3 R9, R6, 0x100, RZ ;  /* 0x0000010006097810 */ /* 0x000fc80007ffe0ff */
[----:B------:R-:W-:Y:S01]  /*02e0*/  ISETP.LT.AND P5, PT, R9, 0x3c1, !P0 ;  /* 0x000003c10900780c */ /* 0x000fe200047a1270 */
[----:B------:R-:W-:Y:S01]  /*02f0*/  VIADD R15, R27, 0x18000 ;  /* 0x000180001b0f7836 */ /* 0x000fe20000000000 */
[----:B0-----:R-:W-:-:S03]  /*0300*/  IADD3 R12, R6, 0x180, RZ ;  /* 0x00000180060c7810 */ /* 0x001fc60007ffe0ff */
[----:B------:R-:W-:Y:S01]  /*0310*/  IMAD.WIDE R14, R15, 0x4, R16 ;  /* 0x000000040f0e7825 */ /* 0x000fe200078e0210 */
[----:B------:R-:W-:Y:S02]  /*0320*/  IADD3 R21, R27, 0x24000, RZ ;  /* 0x000240001b157810 */ /* 0x000fe40007ffe0ff */
[----:B------:R-:W-:-:S03]  /*0330*/  IADD3 R29, R27, 0x3c000, RZ ;  /* 0x0003c0001b1d7810 */ /* 0x000fc60007ffe0ff */
[----:B------:R-:W-:Y:S01]  /*0340*/  IMAD.WIDE R20, R21, 0x4, R16 ;  /* 0x0000000415147825 */ /* 0x000fe200078e0210 */
[----:B------:R-:W-:-:S03]  /*0350*/  IADD3 R3, R6, 0x280, RZ ;  /* 0x0000028006037810 */ /* 0x000fc60007ffe0ff */
[----:B------:R-:W-:Y:S01]  /*0360*/  VIADD R22, R6, 0x380 ;  /* 0x0000038006167836 */ /* 0x000fe20000000000 */
[----:B------:R-:W-:Y:S01]  /*0370*/  ISETP.LT.AND P3, PT, R3, 0x3c1, !P0 ;  /* 0x000003c10300780c */ /* 0x000fe20004761270 */
[----:B------:R-:W-:-:S04]  /*0380*/  FADD R0, R0, 0.0010000000474974513054 ;  /* 0x3a83126f00007421 */ /* 0x000fc80000000000 */
[----:B------:R-:W0:Y:S02]  /*0390*/  MUFU.SQRT R8, R0 ;  /* 0x0000000000087308 */ /* 0x000e240000002000 */
[C---:B0-----:R-:W-:Y:S02]  /*03a0*/  FSETP.GT.AND P1, PT, R8.reuse, 8.50705917302346158658e+37, PT ;  /* 0x7e8000000800780b */ /* 0x041fe40003f24000 */
[----:B------:R-:W-:-:S11]  /*03b0*/  FSETP.GEU.AND P2, PT, R8, 1.175494350822287508e-38, PT ;  /* 0x008000000800780b */ /* 0x000fd60003f4e000 */
[----:B------:R-:W-:-:S04]  /*03c0*/  @P1 FMUL R8, R8, 0.25 ;  /* 0x3e80000008081820 */ /* 0x000fc80000400000 */
[----:B------:R-:W-:-:S06]  /*03d0*/  @!P2 FMUL R8, R8, 16777216 ;  /* 0x4b8000000808a820 */ /* 0x000fcc0000400000 */
[----:B------:R-:W0:Y:S01]  /*03e0*/  MUFU.RCP R8, R8 ;  /* 0x0000000800087308 */ /* 0x000e220000001000 */
[----:B------:R-:W-:-:S05]  /*03f0*/  FSEL R13, R11, 1, P1 ;  /* 0x3f8000000b0d7808 */ /* 0x000fca0000800000 */
[----:B------:R-:W-:Y:S01]  /*0400*/  @!P2 FMUL R13, R13, 16777216 ;  /* 0x4b8000000d0da820 */ /* 0x000fe20000400000 */
[C---:B--2---:R-:W-:Y:S01]  /*0410*/  FADD R4, -R23.reuse, R4 ;  /* 0x0000000417047221 */ /* 0x044fe20000000100 */
[----:B----4-:R-:W-:Y:S02]  /*0420*/  FADD R10, -R23, R10 ;  /* 0x0000000a170a7221 */ /* 0x010fe40000000100 */
[----:B0-----:R-:W-:Y:S01]  /*0430*/  FMUL R13, R8, R13 ;  /* 0x0000000d080d7220 */ /* 0x001fe20000400000 */
[----:B------:R-:W-:-:S03]  /*0440*/  ISETP.LT.AND P2, PT, R12, 0x3c1, !P0 ;  /* 0x000003c10c00780c */ /* 0x000fc60004741270 */
[C---:B------:R-:W-:Y:S01]  /*0450*/  FMUL R4, R13.reuse, R4 ;  /* 0x000000040d047220 */ /* 0x040fe20000400000 */
[----:B------:R-:W-:Y:S01]  /*0460*/  FMUL R2, R13, R10 ;  /* 0x0000000a0d027220 */ /* 0x000fe20000400000 */
[----:B------:R-:W-:Y:S01]  /*0470*/  VIADD R10, R6, 0x200 ;  /* 0x00000200060a7836 */ /* 0x000fe20000000000 */
[----:B------:R-:W-:Y:S01]  /*0480*/  MOV R0, RZ ;  /* 0x000000ff00007202 */ /* 0x000fe20000000f00 */
[-CC-:B-----5:R-:W-:Y:S01]  /*0490*/  FFMA R4, R4, R18.reuse, R5.reuse ;  /* 0x0000001204047223 */ /* 0x1a0fe20000000005 */
[----:B------:R-:W-:Y:S01]  /*04a0*/  HFMA2.MMA R11, -RZ, RZ, 0, 0 ;  /* 0x00000000ff0b7435 */ /* 0x000fe200000001ff */
[----:B------:R-:W-:Y:S01]  /*04b0*/  FFMA R19, R2, R18, R5 ;  /* 0x0000001202137223 */ /* 0x000fe20000000005 */
[----:B------:R-:W-:Y:S02]  /*04c0*/  ISETP.LT.AND P4, PT, R10, 0x3c1, !P0 ;  /* 0x000003c10a00780c */ /* 0x000fe40004781270 */
[----:B------:R0:W2:Y:S01]  /*04d0*/  @P5 LDG.E.EL R0, desc[UR4][R14.64] ;  /* 0x000000040e005981 */ /* 0x0000a2000c2e1900 */
[----:B------:R-:W-:Y:S01]  /*04e0*/  FSETP.GEU.AND P1, PT, R4, RZ, PT ;  /* 0x000000ff0400720b */ /* 0x000fe20003f2e000 */
[----:B------:R-:W-:Y:S01]  /*04f0*/  IMAD.MOV.U32 R2, RZ, RZ, RZ ;  /* 0x000000ffff027224 */ /* 0x000fe200078e00ff */
[----:B------:R-:W-:-:S02]  /*0500*/  IADD3 R8, R6, 0x300, RZ ;  /* 0x0000030006087810 */ /* 0x000fc40007ffe0ff */
[----:B------:R-:W-:Y:S02]  /*0510*/  SEL R26, R4, RZ, P1 ;  /* 0x000000ff041a7207 */ /* 0x000fe40000800000 */
[C---:B------:R-:W-:Y:S01]  /*0520*/  FSETP.GEU.AND P1, PT, R19.reuse, RZ, PT ;  /* 0x000000ff1300720b */ /* 0x040fe20003f2e000 */
[----:B------:R1:W3:Y:S01]  /*0530*/  @P2 LDG.E.EL R11, desc[UR4][R20.64] ;  /* 0x00000004140b2981 */ /* 0x0002e2000c2e1900 */
[----:B0-----:R-:W-:Y:S02]  /*0540*/  IADD3 R15, R27, 0x30000, RZ ;  /* 0x000300001b0f7810 */ /* 0x001fe40007ffe0ff */
[----:B------:R-:W-:-:S03]  /*0550*/  SEL R19, R19, RZ, P1 ;  /* 0x000000ff13137207 */ /* 0x000fc60000800000 */
[----:B------:R-:W-:Y:S01]  /*0560*/  IMAD.WIDE R14, R15, 0x4, R16 ;  /* 0x000000040f0e7825 */ /* 0x000fe200078e0210 */
[----:B------:R-:W-:-:S03]  /*0570*/  ISETP.LT.AND P1, PT, R8, 0x3c1, !P0 ;  /* 0x000003c10800780c */ /* 0x000fc60004721270 */
[--C-:B-1----:R-:W-:Y:S01]  /*0580*/  IMAD.WIDE R20, R29, 0x4, R16.reuse ;  /* 0x000000041d147825 */ /* 0x102fe200078e0210 */
[----:B------:R-:W-:Y:S01]  /*0590*/  IADD3 R29, R27, 0x48000, RZ ;  /* 0x000480001b1d7810 */ /* 0x000fe20007ffe0ff */
[----:B------:R0:W4:Y:S01]  /*05a0*/  @P4 LDG.E.EL R2, desc[UR4][R14.64] ;  /* 0x000000040e024981 */ /* 0x000122000c2e1900 */
[----:B------:R-:W-:Y:S02]  /*05b0*/  ISETP.LT.AND P0, PT, R22, 0x3c1, !P0 ;  /* 0x000003c11600780c */ /* 0x000fe40004701270 */
[----:B------:R-:W-:Y:S02]  /*05c0*/  IADD3 R27, R27, 0x54000, RZ ;  /* 0x000540001b1b7810 */ /* 0x000fe40007ffe0ff */
[----:B------:R-:W-:Y:S01]  /*05d0*/  MOV R4, RZ ;  /* 0x000000ff00047202 */ /* 0x000fe20000000f00 */
[----:B0-----:R-:W-:Y:S01]  /*05e0*/  IMAD.WIDE R14, R29, 0x4, R16 ;  /* 0x000000041d0e7825 */ /* 0x001fe200078e0210 */
[----:B------:R-:W-:-:S04]  /*05f0*/  HFMA2.MMA R29, -RZ, RZ, 0, 0 ;  /* 0x00000000ff1d7435 */ /* 0x000fc800000001ff */
[----:B------:R0:W5:Y:S01]  /*0600*/  @P3 LDG.E.EL R4, desc[UR4][R20.64] ;  /* 0x0000000414043981 */ /* 0x000162000c2e1900 */
[----:B------:R-:W-:-:S04]  /*0610*/  IMAD.WIDE R16, R27, 0x4, R16 ;  /* 0x000000041b107825 */ /* 0x000fc800078e0210 */
[----:B------:R-:W-:Y:S01]  /*0620*/  IMAD.MOV.U32 R27, RZ, RZ, RZ ;  /* 0x000000ffff1b7224 */ /* 0x000fe200078e00ff */
[----:B------:R1:W5:Y:S01]  /*0630*/  @P1 LDG.E.EL R29, desc[UR4][R14.64] ;  /* 0x000000040e1d1981 */ /* 0x000362000c2e1900 */
[----:B0-----:R-:W0:Y:S04]  /*0640*/  LDC.64 R20, c[0x0][0x238] ;  /* 0x00008e00ff147b82 */ /* 0x001e280000000a00 */
[----:B------:R0:W5:Y:S01]  /*0650*/  @P0 LDG.E.EL R27, desc[UR4][R16.64] ;  /* 0x00000004101b0981 */ /* 0x000162000c2e1900 */
[----:B------:R-:W-:-:S04]  /*0660*/  IMAD R28, R28, 0x820, R7 ;  /* 0x000008201c1c7824 */ /* 0x000fc800078e0207 */
[----:B------:R-:W-:-:S05]  /*0670*/  IMAD R28, R28, 0x3c1, RZ ;  /* 0x000003c11c1c7824 */ /* 0x000fca00078e02ff */
[----:B------:R-:W-:-:S05]  /*0680*/  IADD3 R7, R6, R28, RZ ;  /* 0x0000001c06077210 */ /* 0x000fca0007ffe0ff */
[----:B0-----:R-:W-:-:S05]  /*0690*/  IMAD.WIDE R6, R7, 0x4, R20 ;  /* 0x0000000407067825 */ /* 0x001fca00078e0214 */
[----:B------:R0:W-:Y:S01]  /*06a0*/  @P6 STG.E desc[UR4][R6.64], R26 ;  /* 0x0000001a06006986 */ /* 0x0001e2000c101904 */
[----:B------:R-:W-:Y:S01]  /*06b0*/  ISETP.NE.AND P6, PT, R25, RZ, PT ;  /* 0x000000ff1900720c */ /* 0x000fe20003fc5270 */
[----:B------:R-:W-:Y:S01]  /*06c0*/  IMAD.IADD R25, R12, 0x1, R28 ;  /* 0x000000010c197824 */ /* 0x000fe200078e021c */
[----:B-1----:R-:W-:Y:S02]  /*06d0*/  IADD3 R15, R10, R28, RZ ;  /* 0x0000001c0a0f7210 */ /* 0x002fe40007ffe0ff */
[----:B------:R-:W-:Y:S02]  /*06e0*/  IADD3 R17, R8, R28, RZ ;  /* 0x0000001c08117210 */ /* 0x000fe40007ffe0ff */
[----:B0-----:R-:W-:Y:S02]  /*06f0*/  IADD3 R7, R24, R28, RZ ;  /* 0x0000001c18077210 */ /* 0x001fe40007ffe0ff */
[----:B------:R-:W-:-:S03]  /*0700*/  IADD3 R24, R9, R28, RZ ;  /* 0x0000001c09187210 */ /* 0x000fc60007ffe0ff */
[----:B------:R-:W-:-:S05]  /*0710*/  IMAD.WIDE R8, R7, 0x4, R20 ;  /* 0x0000000407087825 */ /* 0x000fca00078e0214 */
[----:B------:R0:W-:Y:S01]  /*0720*/  @P6 STG.E desc[UR4][R8.64], R19 ;  /* 0x0000001308006986 */ /* 0x0001e2000c101904 */
[----:B------:R-:W-:Y:S02]  /*0730*/  IADD3 R3, R3, R28, RZ ;  /* 0x0000001c03037210 */ /* 0x000fe40007ffe0ff */
[----:B------:R-:W-:Y:S01]  /*0740*/  IADD3 R22, R22, R28, RZ ;  /* 0x0000001c16167210 */ /* 0x000fe20007ffe0ff */
[----:B0-----:R-:W-:-:S04]  /*0750*/  IMAD.WIDE R8, R15, 0x4, R20 ;  /* 0x000000040f087825 */ /* 0x001fc800078e0214 */
[----:B--2---:R-:W-:-:S04]  /*0760*/  FADD R0, -R23, R0 ;  /* 0x0000000017007221 */ /* 0x004fc80000000100 */
[----:B------:R-:W-:Y:S01]  /*0770*/  FMUL R12, R13, R0 ;  /* 0x000000000d0c7220 */ /* 0x000fe20000400000 */
[----:B---3--:R-:W-:-:S03]  /*0780*/  FADD R10, -R23, R11 ;  /* 0x0000000b170a7221 */ /* 0x008fc60000000100 */
[----:B------:R-:W-:Y:S01]  /*0790*/  FFMA R11, R12, R18, R5 ;  /* 0x000000120c0b7223 */ /* 0x000fe20000000005 */
[----:B------:R-:W-:-:S04]  /*07a0*/  FMUL R14, R13, R10 ;  /* 0x0000000a0d0e7220 */ /* 0x000fc80000400000 */
[----:B------:R-:W-:Y:S01]  /*07b0*/  FSETP.GEU.AND P6, PT, R11, RZ, PT ;  /* 0x000000ff0b00720b */ /* 0x000fe20003fce000 */
[----:B----4-:R-:W-:-:S04]  /*07c0*/  FADD R2, -R23, R2 ;  /* 0x0000000217027221 */ /* 0x010fc80000000100 */
[----:B------:R-:W-:Y:S01]  /*07d0*/  FMUL R12, R13, R2 ;  /* 0x000000020d0c7220 */ /* 0x000fe20000400000 */
[----:B-----5:R-:W-:-:S04]  /*07e0*/  FADD R4, -R23, R4 ;  /* 0x0000000417047221 */ /* 0x020fc80000000100 */
[----:B------:R-:W-:Y:S01]  /*07f0*/  FMUL R2, R13, R4 ;  /* 0x000000040d027220 */ /* 0x000fe20000400000 */
[C---:B------:R-:W-:Y:S01]  /*0800*/  FADD R0, -R23.reuse, R29 ;  /* 0x0000001d17007221 */ /* 0x040fe20000000100 */
[----:B------:R-:W-:-:S03]  /*0810*/  FADD R6, -R23, R27 ;  /* 0x0000001b17067221 */ /* 0x000fc60000000100 */
[----:B------:R-:W-:Y:S01]  /*0820*/  FMUL R10, R13, R0 ;  /* 0x000000000d0a7220 */ /* 0x000fe20000400000 */
[----:B------:R-:W-:Y:S01]  /*0830*/  SEL R23, R11, RZ, P6 ;  /* 0x000000ff0b177207 */ /* 0x000fe20003000000 */
[----:B------:R-:W-:Y:S01]  /*0840*/  FMUL R4, R13, R6 ;  /* 0x000000060d047220 */ /* 0x000fe20000400000 */
[----:B------:R-:W-:-:S04]  /*0850*/  IMAD.WIDE R6, R24, 0x4, R20 ;  /* 0x0000000418067825 */ /* 0x000fc800078e0214 */
[-CC-:B------:R-:W-:Y:S01]  /*0860*/  FFMA R0, R14, R18.reuse, R5.reuse ;  /* 0x000000120e007223 */ /* 0x180fe20000000005 */
[-CC-:B------:R-:W-:Y:S01]  /*0870*/  FFMA R11, R12, R18.reuse, R5.reuse ;  /* 0x000000120c0b7223 */ /* 0x180fe20000000005 */
[-CC-:B------:R-:W-:Y:S01]  /*0880*/  FFMA R2, R2, R18.reuse, R5.reuse ;  /* 0x0000001202027223 */ /* 0x180fe20000000005 */
[----:B------:R0:W-:Y:S02]  /*0890*/  @P5 STG.E desc[UR4][R6.64], R23 ;  /* 0x0000001706005986 */ /* 0x0001e4000c101904 */
[----:B------:R-:W-:Y:S01]  /*08a0*/  FSETP.GEU.AND P5, PT, R0, RZ, PT ;  /* 0x000000ff0000720b */ /* 0x000fe20003fae000 */
[----:B------:R-:W-:Y:S01]  /*08b0*/  FFMA R10, R10, R18, R5 ;  /* 0x000000120a0a7223 */ /* 0x000fe20000000005 */
[----:B------:R-:W-:Y:S01]  /*08c0*/  FSETP.GEU.AND P6, PT, R11, RZ, PT ;  /* 0x000000ff0b00720b */ /* 0x000fe20003fce000 */
[----:B------:R-:W-:Y:S01]  /*08d0*/  IMAD.WIDE R12, R3, 0x4, R20 ;  /* 0x00000004030c7825 */ /* 0x000fe200078e0214 */
[----:B------:R-:W-:-:S03]  /*08e0*/  SEL R3, R0, RZ, P5 ;  /* 0x000000ff00037207 */ /* 0x000fc60002800000 */
[----:B------:R-:W-:Y:S01]  /*08f0*/  FFMA R18, R4, R18, R5 ;  /* 0x0000001204127223 */ /* 0x000fe20000000005 */
[----:B------:R-:W-:Y:S02]  /*0900*/  FSETP.GEU.AND P5, PT, R2, RZ, PT ;  /* 0x000000ff0200720b */ /* 0x000fe40003fae000 */
[----:B------:R-:W-:Y:S01]  /*0910*/  SEL R11, R11, RZ, P6 ;  /* 0x000000ff0b0b7207 */ /* 0x000fe20003000000 */
[--C-:B------:R-:W-:Y:S01]  /*0920*/  IMAD.WIDE R4, R25, 0x4, R20.reuse ;  /* 0x0000000419047825 */ /* 0x100fe200078e0214 */
[----:B------:R-:W-:Y:S02]  /*0930*/  FSETP.GEU.AND P6, PT, R10, RZ, PT ;  /* 0x000000ff0a00720b */ /* 0x000fe40003fce000 */
[----:B0-----:R-:W-:Y:S01]  /*0940*/  SEL R7, R2, RZ, P5 ;  /* 0x000000ff02077207 */ /* 0x001fe20002800000 */
[----:B------:R-:W-:Y:S01]  /*0950*/  IMAD.WIDE R14, R17, 0x4, R20 ;  /* 0x00000004110e7825 */ /* 0x000fe200078e0214 */
[----:B------:R-:W-:Y:S01]  /*0960*/  SEL R17, R10, RZ, P6 ;  /* 0x000000ff0a117207 */ /* 0x000fe20003000000 */
[----:B------:R0:W-:Y:S01]  /*0970*/  @P2 STG.E desc[UR4][R4.64], R3 ;  /* 0x0000000304002986 */ /* 0x0001e2000c101904 */
[----:B------:R-:W-:-:S03]  /*0980*/  FSETP.GEU.AND P5, PT, R18, RZ, PT ;  /* 0x000000ff1200720b */ /* 0x000fc60003fae000 */
[----:B------:R0:W-:Y:S04]  /*0990*/  @P4 STG.E desc[UR4][R8.64], R11 ;  /* 0x0000000b08004986 */ /* 0x0001e8000c101904 */
[----:B------:R0:W-:Y:S01]  /*09a0*/  @P3 STG.E desc[UR4][R12.64], R7 ;  /* 0x000000070c003986 */ /* 0x0001e2000c101904 */
[----:B------:R-:W-:-:S03]  /*09b0*/  IMAD.WIDE R22, R22, 0x4, R20 ;  /* 0x0000000416167825 */ /* 0x000fc600078e0214 */
[----:B------:R0:W-:Y:S01]  /*09c0*/  @P1 STG.E desc[UR4][R14.64], R17 ;  /* 0x000000110e001986 */ /* 0x0001e2000c101904 */
[----:B------:R-:W-:Y:S01]  /*09d0*/  SEL R19, R18, RZ, P5 ;  /* 0x000000ff12137207 */ /* 0x000fe20002800000 */
[----:B0-----:R-:W-:Y:S06]  /*09e0*/  @!P0 EXIT ;  /* 0x000000000000894d */ /* 0x001fec0003800000 */
[----:B------:R-:W-:Y:S01]  /*09f0*/  STG.E desc[UR4][R22.64], R19 ;  /* 0x0000001316007986 */ /* 0x000fe2000c101904 */
[----:B------:R-:W-:Y:S05]  /*0a00*/  EXIT ;  /* 0x000000000000794d */ /* 0x000fea0003800000 */
.L_x_0:
[----:B------:R-:W-:-:S00]  /*0a10*/  BRA `(.L_x_0) ;  /* 0xfffffffc00fc7947 */ /* 0x000fc0000383ffff */
[----:B------:R-:W-:-:S00]  /*0a20*/  NOP ;  /* 0x0000000000007918 */ /* 0x000fc00000000000 */
        /* <DEDUP_REMOVED lines=13> */
.L_x_1:


//--------------------- .nv.global.init           --------------------------
	.section	.nv.global.init,"aw",@progbits
.nv.global.init:
	.type		_$_str,@object
	.size		_$_str,(_$_str_$_2 - _$_str)
_$_str:
        /*0000*/ 	.byte	0x5f, 0x5f, 0x43, 0x55, 0x44, 0x41, 0x5f, 0x46, 0x54, 0x5a, 0x00
	.type		_$_str_$_2,@object
	.size		_$_str_$_2,(.L_1 - _$_str_$_2)
_$_str_$_2:
        /*000b*/ 	.byte	0x5f, 0x5f, 0x43, 0x55, 0x44, 0x41, 0x5f, 0x50, 0x52, 0x45, 0x43, 0x5f, 0x53, 0x51, 0x52, 0x54
        /*001b*/ 	.byte	0x00
.L_1:


//--------------------- .nv.constant0.triton_poi_fused__native_batch_norm_legit_no_training_relu_7 --------------------------
	.section	.nv.constant0.triton_poi_fused__native_batch_norm_legit_no_training_relu_7,"a",@progbits
	.sectionflags	@""
	.align	4
.nv.constant0.triton_poi_fused__native_batch_norm_legit_no_training_relu_7:
	.zero		584
